	.headerflags	@"EF_CUDA_TEXMODE_UNIFIED EF_CUDA_64BIT_ADDRESS EF_CUDA_ACCELERATORS EF_CUDA_SM90 EF_CUDA_VIRTUAL_SM(EF_CUDA_SM90)"
	.elftype	@"ET_EXEC"


//--------------------- .nv.info                  --------------------------
	.section	.nv.info,"",@"SHT_CUDA_INFO"
	.align	4


	//----- nvinfo : EIATTR_REGCOUNT
	.align		4
        /*0000*/ 	.byte	0x04, 0x2f
        /*0002*/ 	.short	(.L_3 - .L_2)
	.align		4
.L_2:
        /*0004*/ 	.word	index@(triton_poi_fused__native_batch_norm_legit_no_training_add_relu_11)
        /*0008*/ 	.word	0x00000014


	//----- nvinfo : EIATTR_MIN_STACK_SIZE
	.align		4
.L_3:
        /*000c*/ 	.byte	0x04, 0x12
        /*000e*/ 	.short	(.L_5 - .L_4)
	.align		4
.L_4:
        /*0010*/ 	.word	index@(triton_poi_fused__native_batch_norm_legit_no_training_add_relu_11)
        /*0014*/ 	.word	0x00000000


	//----- nvinfo : EIATTR_FRAME_SIZE
	.align		4
.L_5:
        /*0018*/ 	.byte	0x04, 0x11
        /*001a*/ 	.short	(.L_7 - .L_6)
	.align		4
.L_6:
        /*001c*/ 	.word	index@(triton_poi_fused__native_batch_norm_legit_no_training_add_relu_11)
        /*0020*/ 	.word	0x00000000


	//----- nvinfo : EIATTR_MIN_STACK_SIZE
	.align		4
.L_7:
        /*0024*/ 	.byte	0x04, 0x12
        /*0026*/ 	.short	(.L_9 - .L_8)
	.align		4
.L_8:
        /*0028*/ 	.word	index@(triton_poi_fused__native_batch_norm_legit_no_training_add_relu_11)
        /*002c*/ 	.word	0x00000000
.L_9:


//--------------------- .nv.info.triton_poi_fused__native_batch_norm_legit_no_training_add_relu_11 --------------------------
	.section	.nv.info.triton_poi_fused__native_batch_norm_legit_no_training_add_relu_11,"",@"SHT_CUDA_INFO"
	.sectionflags	@""
	.align	4


	//----- nvinfo : EIATTR_CUDA_API_VERSION
	.align		4
        /*0000*/ 	.byte	0x04, 0x37
        /*0002*/ 	.short	(.L_11 - .L_10)
.L_10:
        /*0004*/ 	.word	0x0000007c


	//----- nvinfo : EIATTR_KPARAM_INFO
	.align		4
.L_11:
        /*0008*/ 	.byte	0x04, 0x17
        /*000a*/ 	.short	(.L_13 - .L_12)
.L_12:
        /*000c*/ 	.word	0x00000000
        /*0010*/ 	.short	0x0007
        /*0012*/ 	.short	0x0038
        /*0014*/ 	.byte	0x00, 0xf0, 0x11, 0x00


	//----- nvinfo : EIATTR_KPARAM_INFO
	.align		4
.L_13:
        /*0018*/ 	.byte	0x04, 0x17
        /*001a*/ 	.short	(.L_15 - .L_14)
.L_14:
        /*001c*/ 	.word	0x00000000
        /*0020*/ 	.short	0x0006
        /*0022*/ 	.short	0x0030
        /*0024*/ 	.byte	0x00, 0xf4, 0x21, 0x00


	//----- nvinfo : EIATTR_KPARAM_INFO
	.align		4
.L_15:
        /*0028*/ 	.byte	0x04, 0x17
        /*002a*/ 	.short	(.L_17 - .L_16)
.L_16:
        /*002c*/ 	.word	0x00000000
        /*0030*/ 	.short	0x0005
        /*0032*/ 	.short	0x0028
        /*0034*/ 	.byte	0x00, 0xf4, 0x21, 0x00


	//----- nvinfo : EIATTR_KPARAM_INFO
	.align		4
.L_17:
        /*0038*/ 	.byte	0x04, 0x17
        /*003a*/ 	.short	(.L_19 - .L_18)
.L_18:
        /*003c*/ 	.word	0x00000000
        /*0040*/ 	.short	0x0004
        /*0042*/ 	.short	0x0020
        /*0044*/ 	.byte	0x00, 0xf4, 0x21, 0x00


	//----- nvinfo : EIATTR_KPARAM_INFO
	.align		4
.L_19:
        /*0048*/ 	.byte	0x04, 0x17
        /*004a*/ 	.short	(.L_21 - .L_20)
.L_20:
        /*004c*/ 	.word	0x00000000
        /*0050*/ 	.short	0x0003
        /*0052*/ 	.short	0x0018
        /*0054*/ 	.byte	0x00, 0xf4, 0x21, 0x00


	//----- nvinfo : EIATTR_KPARAM_INFO
	.align		4
.L_21:
        /*0058*/ 	.byte	0x04, 0x17
        /*005a*/ 	.short	(.L_23 - .L_22)
.L_22:
        /*005c*/ 	.word	0x00000000
        /*0060*/ 	.short	0x0002
        /*0062*/ 	.short	0x0010
        /*0064*/ 	.byte	0x00, 0xf4, 0x21, 0x00


	//----- nvinfo : EIATTR_KPARAM_INFO
	.align		4
.L_23:
        /*0068*/ 	.byte	0x04, 0x17
        /*006a*/ 	.short	(.L_25 - .L_24)
.L_24:
        /*006c*/ 	.word	0x00000000
        /*0070*/ 	.short	0x0001
        /*0072*/ 	.short	0x0008
        /*0074*/ 	.byte	0x00, 0xf4, 0x21, 0x00


	//----- nvinfo : EIATTR_KPARAM_INFO
	.align		4
.L_25:
        /*0078*/ 	.byte	0x04, 0x17
        /*007a*/ 	.short	(.L_27 - .L_26)
.L_26:
        /*007c*/ 	.word	0x00000000
        /*0080*/ 	.short	0x0000
        /*0082*/ 	.short	0x0000
        /*0084*/ 	.byte	0x00, 0xf4, 0x21, 0x00


	//----- nvinfo : EIATTR_SPARSE_MMA_MASK
	.align		4
.L_27:
        /*0088*/ 	.byte	0x03, 0x50
        /*008a*/ 	.short	0x0000


	//----- nvinfo : EIATTR_MAXREG_COUNT
	.align		4
        /*008c*/ 	.byte	0x03, 0x1b
        /*008e*/ 	.short	0x00ff


	//----- nvinfo : EIATTR_EXIT_INSTR_OFFSETS
	.align		4
        /*0090*/ 	.byte	0x04, 0x1c
        /*0092*/ 	.short	(.L_29 - .L_28)


	//   ....[0]....
.L_28:
        /*0094*/ 	.word	0x000003a0


	//----- nvinfo : EIATTR_REQNTID
	.align		4
.L_29:
        /*0098*/ 	.byte	0x04, 0x10
        /*009a*/ 	.short	(.L_31 - .L_30)
.L_30:
        /*009c*/ 	.word	0x00000080
        /*00a0*/ 	.word	0x00000001
        /*00a4*/ 	.word	0x00000001


	//----- nvinfo : EIATTR_CBANK_PARAM_SIZE
	.align		4
.L_31:
        /*00a8*/ 	.byte	0x03, 0x19
        /*00aa*/ 	.short	0x003c


	//----- nvinfo : EIATTR_PARAM_CBANK
	.align		4
        /*00ac*/ 	.byte	0x04, 0x0a
        /*00ae*/ 	.short	(.L_33 - .L_32)
	.align		4
.L_32:
        /*00b0*/ 	.word	index@(.nv.constant0.triton_poi_fused__native_batch_norm_legit_no_training_add_relu_11)
        /*00b4*/ 	.short	0x0210
        /*00b6*/ 	.short	0x003c


	//----- nvinfo : EIATTR_SW_WAR
	.align		4
.L_33:
        /*00b8*/ 	.byte	0x04, 0x36
        /*00ba*/ 	.short	(.L_35 - .L_34)
.L_34:
        /*00bc*/ 	.word	0x00000008
.L_35:


//--------------------- .nv.callgraph             --------------------------
	.section	.nv.callgraph,"",@"SHT_CUDA_CALLGRAPH"
	.align	4
	.sectionentsize	8
	.align		4
        /*0000*/ 	.word	0x00000000
	.align		4
        /*0004*/ 	.word	0xffffffff
	.align		4
        /*0008*/ 	.word	0x00000000
	.align		4
        /*000c*/ 	.word	0xfffffffe
	.align		4
        /*0010*/ 	.word	0x00000000
	.align		4
        /*0014*/ 	.word	0xfffffffd
	.align		4
        /*0018*/ 	.word	0x00000000
	.align		4
        /*001c*/ 	.word	0xfffffffc


//--------------------- .nv.constant4             --------------------------
	.section	.nv.constant4,"a",@progbits
	.align	8
	.align		8
.nv.constant4:
        /*0000*/ 	.dword	_$_str
	.align		8
        /*0008*/ 	.dword	_$_str_$_2


//--------------------- .text.triton_poi_fused__native_batch_norm_legit_no_training_add_relu_11 --------------------------
	.section	.text.triton_poi_fused__native_batch_norm_legit_no_training_add_relu_11,"ax",@progbits
	.align	128
        .global         triton_poi_fused__native_batch_norm_legit_no_training_add_relu_11
        .type           triton_poi_fused__native_batch_norm_legit_no_training_add_relu_11,@function
        .size           triton_poi_fused__native_batch_norm_legit_no_training_add_relu_11,(.L_x_1 - triton_poi_fused__native_batch_norm_legit_no_training_add_relu_11)
        .other          triton_poi_fused__native_batch_norm_legit_no_training_add_relu_11,@"STO_CUDA_ENTRY STV_DEFAULT"
triton_poi_fused__native_batch_norm_legit_no_training_add_relu_11:
.text.triton_poi_fused__native_batch_norm_legit_no_training_add_relu_11:
[----:B------:R-:W-:Y:S01]  /*0000*/  LDC R1, c[0x0][0x28] ;  /* 0x00000a00ff017b82 */ /* 0x000fe20000000800 */
[----:B------:R-:W1:Y:S07]  /*0010*/  S2R R0, SR_TID.X ;  /* 0x0000000000007919 */ /* 0x000e6e0000002100 */
[----:B------:R-:W2:Y:S01]  /*0020*/  LDC.64 R10, c[0x0][0x220] ;  /* 0x00008800ff0a7b82 */ /* 0x000ea20000000a00 */
[----:B------:R-:W-:Y:S01]  /*0030*/  ULDC.64 UR4, c[0x0][0x208] ;  /* 0x0000820000047ab9 */ /* 0x000fe20000000a00 */
[----:B------:R-:W3:Y:S06]  /*0040*/  S2R R5, SR_CTAID.X ;  /* 0x0000000000057919 */ /* 0x000eec0000002500 */
[----:B------:R-:W4:Y:S08]  /*0050*/  LDC.64 R6, c[0x0][0x210] ;  /* 0x00008400ff067b82 */ /* 0x000f300000000a00 */
[----:B------:R-:W5:Y:S08]  /*0060*/  LDC.64 R8, c[0x0][0x218] ;  /* 0x00008600ff087b82 */ /* 0x000f700000000a00 */
[----:B------:R-:W5:Y:S01]  /*0070*/  LDC.64 R12, c[0x0][0x228] ;  /* 0x00008a00ff0c7b82 */ /* 0x000f620000000a00 */
[----:B-1----:R-:W-:-:S07]  /*0080*/  SHF.L.U32 R0, R0, 0x1, RZ ;  /* 0x0000000100007819 */ /* 0x002fce00000006ff */
[----:B------:R-:W1:Y:S01]  /*0090*/  LDC.64 R14, c[0x0][0x230] ;  /* 0x00008c00ff0e7b82 */ /* 0x000e620000000a00 */
[----:B---3--:R-:W-:Y:S02]  /*00a0*/  SHF.R.S32.HI R3, RZ, 0x17, R5 ;  /* 0x00000017ff037819 */ /* 0x008fe40000011405 */
[----:B------:R-:W-:Y:S02]  /*00b0*/  LOP3.LUT R0, R0, 0xfe, RZ, 0xc0, !PT ;  /* 0x000000fe00007812 */ /* 0x000fe400078ec0ff */
[----:B------:R-:W-:Y:S02]  /*00c0*/  SGXT R3, R3, 0x1 ;  /* 0x000000010303781a */ /* 0x000fe40000000200 */
[----:B------:R-:W-:-:S04]  /*00d0*/  LEA R0, R5, R0, 0x8 ;  /* 0x0000000005007211 */ /* 0x000fc800078e40ff */
[----:B------:R-:W-:-:S04]  /*00e0*/  LEA.HI R3, R3, R0, RZ, 0x6 ;  /* 0x0000000003037211 */ /* 0x000fc800078f30ff */
[----:B------:R-:W-:-:S04]  /*00f0*/  SHF.R.S32.HI R3, RZ, 0x6, R3 ;  /* 0x00000006ff037819 */ /* 0x000fc80000011403 */
[----:B------:R-:W-:-:S04]  /*0100*/  LEA.HI R2, R3, R3, RZ, 0x5 ;  /* 0x0000000303027211 */ /* 0x000fc800078f28ff */
[----:B------:R-:W-:-:S04]  /*0110*/  LOP3.LUT R2, R2, 0xffffffe0, RZ, 0xc0, !PT ;  /* 0xffffffe002027812 */ /* 0x000fc800078ec0ff */
[----:B------:R-:W-:Y:S02]  /*0120*/  IADD3 R17, R3, -R2, RZ ;  /* 0x8000000203117210 */ /* 0x000fe40007ffe0ff */
[----:B------:R-:W3:Y:S03]  /*0130*/  LDC.64 R2, c[0x0][0x238] ;  /* 0x00008e00ff027b82 */ /* 0x000ee60000000a00 */
[----:B--2---:R-:W-:-:S05]  /*0140*/  IMAD.WIDE R10, R17, 0x4, R10 ;  /* 0x00000004110a7825 */ /* 0x004fca00078e020a */
[----:B------:R1:W2:Y:S01]  /*0150*/  LDG.E.EL R4, desc[UR4][R10.64] ;  /* 0x000000040a047981 */ /* 0x0002a2000c2e1900 */
[----:B----4-:R-:W-:-:S04]  /*0160*/  IMAD.WIDE R6, R0, 0x4, R6 ;  /* 0x0000000400067825 */ /* 0x010fc800078e0206 */
[C---:B-----5:R-:W-:Y:S02]  /*0170*/  IMAD.WIDE R8, R17.reuse, 0x4, R8 ;  /* 0x0000000411087825 */ /* 0x060fe400078e0208 */
[----:B------:R-:W4:Y:S02]  /*0180*/  LDG.E.64 R6, desc[UR4][R6.64] ;  /* 0x0000000406067981 */ /* 0x000f24000c1e1b00 */
[C---:B0-----:R-:W-:Y:S02]  /*0190*/  IMAD.WIDE R12, R17.reuse, 0x4, R12 ;  /* 0x00000004110c7825 */ /* 0x041fe400078e020c */
[----:B------:R0:W4:Y:S02]  /*01a0*/  LDG.E.EL R5, desc[UR4][R8.64] ;  /* 0x0000000408057981 */ /* 0x000124000c2e1900 */
[----:B-1----:R-:W-:Y:S02]  /*01b0*/  IMAD.WIDE R10, R17, 0x4, R14 ;  /* 0x00000004110a7825 */ /* 0x002fe400078e020e */
[----:B------:R1:W5:Y:S02]  /*01c0*/  LDG.E.EL R12, desc[UR4][R12.64] ;  /* 0x000000040c0c7981 */ /* 0x000364000c2e1900 */
[----:B---3--:R-:W-:-:S02]  /*01d0*/  IMAD.WIDE R2, R0, 0x4, R2 ;  /* 0x0000000400027825 */ /* 0x008fc400078e0202 */
[----:B------:R-:W5:Y:S01]  /*01e0*/  LDG.E.EL R11, desc[UR4][R10.64] ;  /* 0x000000040a0b7981 */ /* 0x000f62000c2e1900 */
[----:B0-----:R-:W0:Y:S03]  /*01f0*/  LDC.64 R8, c[0x0][0x240] ;  /* 0x00009000ff087b82 */ /* 0x001e260000000a00 */
[----:B------:R-:W3:Y:S01]  /*0200*/  LDG.E.64 R2, desc[UR4][R2.64] ;  /* 0x0000000402027981 */ /* 0x000ee2000c1e1b00 */
[----:B-1----:R-:W-:Y:S01]  /*0210*/  HFMA2.MMA R13, -RZ, RZ, 1.625, 0 ;  /* 0x3e800000ff0d7435 */ /* 0x002fe200000001ff */
[----:B0-----:R-:W-:-:S04]  /*0220*/  IMAD.WIDE R8, R0, 0x4, R8 ;  /* 0x0000000400087825 */ /* 0x001fc800078e0208 */
[----:B--2---:R-:W-:-:S04]  /*0230*/  FADD R4, R4, 9.9999997473787516356e-06 ;  /* 0x3727c5ac04047421 */ /* 0x004fc80000000000 */
[----:B------:R-:W0:Y:S02]  /*0240*/  MUFU.SQRT R14, R4 ;  /* 0x00000004000e7308 */ /* 0x000e240000002000 */
[C---:B0-----:R-:W-:Y:S02]  /*0250*/  FSETP.GT.AND P0, PT, R14.reuse, 8.50705917302346158658e+37, PT ;  /* 0x7e8000000e00780b */ /* 0x041fe40003f04000 */
[----:B------:R-:W-:-:S11]  /*0260*/  FSETP.GEU.AND P1, PT, R14, 1.175494350822287508e-38, PT ;  /* 0x008000000e00780b */ /* 0x000fd60003f2e000 */
[----:B------:R-:W-:-:S04]  /*0270*/  @P0 FMUL R14, R14, 0.25 ;  /* 0x3e8000000e0e0820 */ /* 0x000fc80000400000 */
[----:B------:R-:W-:-:S06]  /*0280*/  @!P1 FMUL R14, R14, 16777216 ;  /* 0x4b8000000e0e9820 */ /* 0x000fcc0000400000 */
[----:B------:R-:W0:Y:S01]  /*0290*/  MUFU.RCP R14, R14 ;  /* 0x0000000e000e7308 */ /* 0x000e220000001000 */
[----:B------:R-:W-:Y:S01]  /*02a0*/  FSEL R13, R13, 1, P0 ;  /* 0x3f8000000d0d7808 */ /* 0x000fe20000000000 */
[----:B----4-:R-:W-:-:S04]  /*02b0*/  FADD R7, R7, -R5 ;  /* 0x8000000507077221 */ /* 0x010fc80000000000 */
[----:B------:R-:W-:Y:S01]  /*02c0*/  @!P1 FMUL R13, R13, 16777216 ;  /* 0x4b8000000d0d9820 */ /* 0x000fe20000400000 */
[----:B------:R-:W-:-:S03]  /*02d0*/  FADD R6, R6, -R5 ;  /* 0x8000000506067221 */ /* 0x000fc60000000000 */
[----:B0-----:R-:W-:-:S04]  /*02e0*/  FMUL R13, R14, R13 ;  /* 0x0000000d0e0d7220 */ /* 0x001fc80000400000 */
[-C--:B------:R-:W-:Y:S01]  /*02f0*/  FMUL R7, R7, R13.reuse ;  /* 0x0000000d07077220 */ /* 0x080fe20000400000 */
[----:B------:R-:W-:-:S03]  /*0300*/  FMUL R6, R6, R13 ;  /* 0x0000000d06067220 */ /* 0x000fc60000400000 */
[C-C-:B-----5:R-:W-:Y:S01]  /*0310*/  FFMA R4, R12.reuse, R7, R11.reuse ;  /* 0x000000070c047223 */ /* 0x160fe2000000000b */
[----:B------:R-:W-:-:S04]  /*0320*/  FFMA R11, R12, R6, R11 ;  /* 0x000000060c0b7223 */ /* 0x000fc8000000000b */
[----:B---3--:R-:W-:Y:S01]  /*0330*/  FSETP.GEU.AND P1, PT, R4, -R3, PT ;  /* 0x800000030400720b */ /* 0x008fe20003f2e000 */
[----:B------:R-:W-:Y:S01]  /*0340*/  FADD R4, R3, R4 ;  /* 0x0000000403047221 */ /* 0x000fe20000000000 */
[----:B------:R-:W-:Y:S01]  /*0350*/  FADD R3, R2, R11 ;  /* 0x0000000b02037221 */ /* 0x000fe20000000000 */
[----:B------:R-:W-:-:S03]  /*0360*/  FSETP.GEU.AND P0, PT, R11, -R2, PT ;  /* 0x800000020b00720b */ /* 0x000fc60003f0e000 */
[----:B------:R-:W-:Y:S02]  /*0370*/  FSEL R5, R4, RZ, P1 ;  /* 0x000000ff04057208 */ /* 0x000fe40000800000 */
[----:B------:R-:W-:-:S05]  /*0380*/  FSEL R4, R3, RZ, P0 ;  /* 0x000000ff03047208 */ /* 0x000fca0000000000 */
[----:B------:R-:W-:Y:S01]  /*0390*/  STG.E.64 desc[UR4][R8.64], R4 ;  /* 0x0000000408007986 */ /* 0x000fe2000c101b04 */
[----:B------:R-:W-:Y:S05]  /*03a0*/  EXIT ;  /* 0x000000000000794d */ /* 0x000fea0003800000 */
.L_x_0:
[----:B------:R-:W-:-:S00]  /*03b0*/  BRA `(.L_x_0) ;  /* 0xfffffffc00fc7947 */ /* 0x000fc0000383ffff */
[----:B------:R-:W-:-:S00]  /*03c0*/  NOP ;  /* 0x0000000000007918 */ /* 0x000fc00000000000 */
        /* <DEDUP_REMOVED lines=11> */
.L_x_1:


//--------------------- .nv.global.init           --------------------------
	.section	.nv.global.init,"aw",@progbits
.nv.global.init:
	.type		_$_str,@object
	.size		_$_str,(_$_str_$_2 - _$_str)
_$_str:
        /*0000*/ 	.byte	0x5f, 0x5f, 0x43, 0x55, 0x44, 0x41, 0x5f, 0x46, 0x54, 0x5a, 0x00
	.type		_$_str_$_2,@object
	.size		_$_str_$_2,(.L_1 - _$_str_$_2)
_$_str_$_2:
        /*000b*/ 	.byte	0x5f, 0x5f, 0x43, 0x55, 0x44, 0x41, 0x5f, 0x50, 0x52, 0x45, 0x43, 0x5f, 0x53, 0x51, 0x52, 0x54
        /*001b*/ 	.byte	0x00
.L_1:


//--------------------- .nv.constant0.triton_poi_fused__native_batch_norm_legit_no_training_add_relu_11 --------------------------
	.section	.nv.constant0.triton_poi_fused__native_batch_norm_legit_no_training_add_relu_11,"a",@progbits
	.sectionflags	@""
	.align	4
.nv.constant0.triton_poi_fused__native_batch_norm_legit_no_training_add_relu_11:
	.zero		588
